	.headerflags	@"EF_CUDA_TEXMODE_UNIFIED EF_CUDA_64BIT_ADDRESS EF_CUDA_ACCELERATORS EF_CUDA_SM90 EF_CUDA_VIRTUAL_SM(EF_CUDA_SM90)"
	.elftype	@"ET_EXEC"


//--------------------- .nv.info                  --------------------------
	.section	.nv.info,"",@"SHT_CUDA_INFO"
	.align	4


	//----- nvinfo : EIATTR_REGCOUNT
	.align		4
        /*0000*/ 	.byte	0x04, 0x2f
        /*0002*/ 	.short	(.L_1 - .L_0)
	.align		4
.L_0:
        /*0004*/ 	.word	index@(triton_poi_fused_cat_relu_1)
        /*0008*/ 	.word	0x0000000e


	//----- nvinfo : EIATTR_MIN_STACK_SIZE
	.align		4
.L_1:
        /*000c*/ 	.byte	0x04, 0x12
        /*000e*/ 	.short	(.L_3 - .L_2)
	.align		4
.L_2:
        /*0010*/ 	.word	index@(triton_poi_fused_cat_relu_1)
        /*0014*/ 	.word	0x00000000


	//----- nvinfo : EIATTR_FRAME_SIZE
	.align		4
.L_3:
        /*0018*/ 	.byte	0x04, 0x11
        /*001a*/ 	.short	(.L_5 - .L_4)
	.align		4
.L_4:
        /*001c*/ 	.word	index@(triton_poi_fused_cat_relu_1)
        /*0020*/ 	.word	0x00000000


	//----- nvinfo : EIATTR_MIN_STACK_SIZE
	.align		4
.L_5:
        /*0024*/ 	.byte	0x04, 0x12
        /*0026*/ 	.short	(.L_7 - .L_6)
	.align		4
.L_6:
        /*0028*/ 	.word	index@(triton_poi_fused_cat_relu_1)
        /*002c*/ 	.word	0x00000000
.L_7:


//--------------------- .nv.info.triton_poi_fused_cat_relu_1 --------------------------
	.section	.nv.info.triton_poi_fused_cat_relu_1,"",@"SHT_CUDA_INFO"
	.sectionflags	@""
	.align	4


	//----- nvinfo : EIATTR_CUDA_API_VERSION
	.align		4
        /*0000*/ 	.byte	0x04, 0x37
        /*0002*/ 	.short	(.L_9 - .L_8)
.L_8:
        /*0004*/ 	.word	0x0000007c


	//----- nvinfo : EIATTR_KPARAM_INFO
	.align		4
.L_9:
        /*0008*/ 	.byte	0x04, 0x17
        /*000a*/ 	.short	(.L_11 - .L_10)
.L_10:
        /*000c*/ 	.word	0x00000000
        /*0010*/ 	.short	0x0002
        /*0012*/ 	.short	0x0010
        /*0014*/ 	.byte	0x00, 0xf0, 0x11, 0x00


	//----- nvinfo : EIATTR_KPARAM_INFO
	.align		4
.L_11:
        /*0018*/ 	.byte	0x04, 0x17
        /*001a*/ 	.short	(.L_13 - .L_12)
.L_12:
        /*001c*/ 	.word	0x00000000
        /*0020*/ 	.short	0x0001
        /*0022*/ 	.short	0x0008
        /*0024*/ 	.byte	0x00, 0xf4, 0x21, 0x00


	//----- nvinfo : EIATTR_KPARAM_INFO
	.align		4
.L_13:
        /*0028*/ 	.byte	0x04, 0x17
        /*002a*/ 	.short	(.L_15 - .L_14)
.L_14:
        /*002c*/ 	.word	0x00000000
        /*0030*/ 	.short	0x0000
        /*0032*/ 	.short	0x0000
        /*0034*/ 	.byte	0x00, 0xf4, 0x21, 0x00


	//----- nvinfo : EIATTR_SPARSE_MMA_MASK
	.align		4
.L_15:
        /*0038*/ 	.byte	0x03, 0x50
        /*003a*/ 	.short	0x0000


	//----- nvinfo : EIATTR_MAXREG_COUNT
	.align		4
        /*003c*/ 	.byte	0x03, 0x1b
        /*003e*/ 	.short	0x00ff


	//----- nvinfo : EIATTR_EXIT_INSTR_OFFSETS
	.align		4
        /*0040*/ 	.byte	0x04, 0x1c
        /*0042*/ 	.short	(.L_17 - .L_16)


	//   ....[0]....
.L_16:
        /*0044*/ 	.word	0x00000340


	//----- nvinfo : EIATTR_REQNTID
	.align		4
.L_17:
        /*0048*/ 	.byte	0x04, 0x10
        /*004a*/ 	.short	(.L_19 - .L_18)
.L_18:
        /*004c*/ 	.word	0x00000080
        /*0050*/ 	.word	0x00000001
        /*0054*/ 	.word	0x00000001


	//----- nvinfo : EIATTR_CBANK_PARAM_SIZE
	.align		4
.L_19:
        /*0058*/ 	.byte	0x03, 0x19
        /*005a*/ 	.short	0x0014


	//----- nvinfo : EIATTR_PARAM_CBANK
	.align		4
        /*005c*/ 	.byte	0x04, 0x0a
        /*005e*/ 	.short	(.L_21 - .L_20)
	.align		4
.L_20:
        /*0060*/ 	.word	index@(.nv.constant0.triton_poi_fused_cat_relu_1)
        /*0064*/ 	.short	0x0210
        /*0066*/ 	.short	0x0014


	//----- nvinfo : EIATTR_SW_WAR
	.align		4
.L_21:
        /*0068*/ 	.byte	0x04, 0x36
        /*006a*/ 	.short	(.L_23 - .L_22)
.L_22:
        /*006c*/ 	.word	0x00000008
.L_23:


//--------------------- .nv.callgraph             --------------------------
	.section	.nv.callgraph,"",@"SHT_CUDA_CALLGRAPH"
	.align	4
	.sectionentsize	8
	.align		4
        /*0000*/ 	.word	0x00000000
	.align		4
        /*0004*/ 	.word	0xffffffff
	.align		4
        /*0008*/ 	.word	0x00000000
	.align		4
        /*000c*/ 	.word	0xfffffffe
	.align		4
        /*0010*/ 	.word	0x00000000
	.align		4
        /*0014*/ 	.word	0xfffffffd
	.align		4
        /*0018*/ 	.word	0x00000000
	.align		4
        /*001c*/ 	.word	0xfffffffc


//--------------------- .text.triton_poi_fused_cat_relu_1 --------------------------
	.section	.text.triton_poi_fused_cat_relu_1,"ax",@progbits
	.align	128
        .global         triton_poi_fused_cat_relu_1
        .type           triton_poi_fused_cat_relu_1,@function
        .size           triton_poi_fused_cat_relu_1,(.L_x_1 - triton_poi_fused_cat_relu_1)
        .other          triton_poi_fused_cat_relu_1,@"STO_CUDA_ENTRY STV_DEFAULT"
triton_poi_fused_cat_relu_1:
.text.triton_poi_fused_cat_relu_1:
[----:B------:R-:W-:Y:S01]  /*0000*/  LDC R1, c[0x0][0x28] ;  /* 0x00000a00ff017b82 */ /* 0x000fe20000000800 */
[----:B------:R-:W1:Y:S01]  /*0010*/  S2R R0, SR_TID.X ;  /* 0x0000000000007919 */ /* 0x000e620000002100 */
[----:B------:R-:W-:Y:S01]  /*0020*/  ULDC.64 UR4, c[0x0][0x210] ;  /* 0x0000840000047ab9 */ /* 0x000fe20000000a00 */
[----:B------:R-:W2:Y:S01]  /*0030*/  S2R R3, SR_CTAID.X ;  /* 0x0000000000037919 */ /* 0x000ea20000002500 */
[----:B-1----:R-:W-:-:S05]  /*0040*/  IMAD.SHL.U32 R0, R0, 0x2, RZ ;  /* 0x0000000200007824 */ /* 0x002fca00078e00ff */
[----:B------:R-:W-:-:S05]  /*0050*/  LOP3.LUT R0, R0, 0xfe, RZ, 0xc0, !PT ;  /* 0x000000fe00007812 */ /* 0x000fca00078ec0ff */
[----:B--2---:R-:W-:-:S04]  /*0060*/  IMAD R0, R3, 0x100, R0 ;  /* 0x0000010003007824 */ /* 0x004fc800078e0200 */
[----:B------:R-:W-:Y:S01]  /*0070*/  IMAD.HI R7, R0, 0x2aaaaaab, RZ ;  /* 0x2aaaaaab00077827 */ /* 0x000fe200078e02ff */
[----:B------:R-:W-:-:S04]  /*0080*/  SHF.R.S32.HI R3, RZ, 0x1f, R0 ;  /* 0x0000001fff037819 */ /* 0x000fc80000011400 */
[----:B------:R-:W-:Y:S02]  /*0090*/  LEA.HI R4, R3, R0, RZ, 0x8 ;  /* 0x0000000003047211 */ /* 0x000fe400078f40ff */
[----:B------:R-:W-:Y:S02]  /*00a0*/  SHF.R.U32.HI R8, RZ, 0x1f, R7 ;  /* 0x0000001fff087819 */ /* 0x000fe40000011607 */
[----:B------:R-:W-:Y:S02]  /*00b0*/  SHF.R.S32.HI R5, RZ, 0x8, R4 ;  /* 0x00000008ff057819 */ /* 0x000fe40000011404 */
[----:B------:R-:W-:-:S03]  /*00c0*/  LEA.HI.SX32 R7, R7, R8, 0x15 ;  /* 0x0000000807077211 */ /* 0x000fc600078faaff */
[----:B------:R-:W-:-:S05]  /*00d0*/  IMAD.HI R2, R5, 0x2aaaaaab, RZ ;  /* 0x2aaaaaab05027827 */ /* 0x000fca00078e02ff */
[----:B------:R-:W-:-:S04]  /*00e0*/  SHF.R.U32.HI R3, RZ, 0x1f, R2 ;  /* 0x0000001fff037819 */ /* 0x000fc80000011602 */
[----:B------:R-:W-:Y:S02]  /*00f0*/  LEA.HI R6, R2, R3, RZ, 0x1d ;  /* 0x0000000302067211 */ /* 0x000fe400078fe8ff */
[----:B------:R-:W1:Y:S03]  /*0100*/  LDC.64 R2, c[0x0][0x210] ;  /* 0x00008400ff027b82 */ /* 0x000e660000000a00 */
[----:B------:R-:W-:Y:S01]  /*0110*/  IMAD R6, R6, -0x30, R5 ;  /* 0xffffffd006067824 */ /* 0x000fe200078e0205 */
[----:B------:R-:W-:Y:S01]  /*0120*/  LOP3.LUT R5, R4, 0xffffff00, RZ, 0xc0, !PT ;  /* 0xffffff0004057812 */ /* 0x000fe200078ec0ff */
[C---:B------:R-:W-:Y:S02]  /*0130*/  IMAD R4, R7.reuse, -0x3000, R0 ;  /* 0xffffd00007047824 */ /* 0x040fe400078e0200 */
[----:B------:R-:W-:Y:S01]  /*0140*/  IMAD R7, R7, 0x1800, RZ ;  /* 0x0000180007077824 */ /* 0x000fe200078e02ff */
[----:B------:R-:W-:Y:S01]  /*0150*/  ISETP.GT.AND P1, PT, R6, 0x17, PT ;  /* 0x000000170600780c */ /* 0x000fe20003f24270 */
[----:B------:R-:W-:Y:S01]  /*0160*/  IMAD.IADD R5, R0, 0x1, -R5 ;  /* 0x0000000100057824 */ /* 0x000fe200078e0a05 */
[C---:B------:R-:W-:Y:S01]  /*0170*/  ISETP.GE.AND P0, PT, R6.reuse, 0x18, PT ;  /* 0x000000180600780c */ /* 0x040fe20003f06270 */
[----:B------:R-:W-:Y:S01]  /*0180*/  IMAD.SHL.U32 R8, R6, 0x100, RZ ;  /* 0x0000010006087824 */ /* 0x000fe200078e00ff */
[--C-:B------:R-:W-:Y:S01]  /*0190*/  SHF.R.S32.HI R11, RZ, 0x1f, R7.reuse ;  /* 0x0000001fff0b7819 */ /* 0x100fe20000011407 */
[----:B------:R-:W-:-:S03]  /*01a0*/  IMAD.IADD R9, R4, 0x1, R7 ;  /* 0x0000000104097824 */ /* 0x000fc600078e0207 */
[----:B------:R-:W-:Y:S02]  /*01b0*/  IADD3 R7, P2, P3, R8, R5, R7 ;  /* 0x0000000508077210 */ /* 0x000fe40007b5e007 */
[----:B------:R-:W-:Y:S02]  /*01c0*/  SHF.R.S32.HI R5, RZ, 0x1f, R5 ;  /* 0x0000001fff057819 */ /* 0x000fe40000011405 */
[----:B------:R-:W-:-:S04]  /*01d0*/  SHF.R.S32.HI R8, RZ, 0x1f, R8 ;  /* 0x0000001fff087819 */ /* 0x000fc80000011408 */
[----:B------:R-:W-:Y:S02]  /*01e0*/  IADD3.X R8, R8, R5, R11, P2, P3 ;  /* 0x0000000508087210 */ /* 0x000fe400017e640b */
[----:B------:R-:W-:Y:S02]  /*01f0*/  CS2R R10, SRZ ;  /* 0x00000000000a7805 */ /* 0x000fe4000001ff00 */
[----:B------:R-:W-:Y:S01]  /*0200*/  LEA R4, P2, R7, UR4, 0x2 ;  /* 0x0000000407047c11 */ /* 0x000fe2000f8410ff */
[----:B-1----:R-:W-:-:S03]  /*0210*/  IMAD.WIDE R2, R9, 0x4, R2 ;  /* 0x0000000409027825 */ /* 0x002fc600078e0202 */
[----:B------:R-:W-:Y:S02]  /*0220*/  LEA.HI.X R5, R7, UR5, R8, 0x2, P2 ;  /* 0x0000000507057c11 */ /* 0x000fe400090f1408 */
[----:B------:R-:W-:Y:S01]  /*0230*/  CS2R R8, SRZ ;  /* 0x0000000000087805 */ /* 0x000fe2000001ff00 */
[----:B------:R-:W-:Y:S01]  /*0240*/  ULDC.64 UR4, c[0x0][0x208] ;  /* 0x0000820000047ab9 */ /* 0x000fe20000000a00 */
[----:B------:R-:W1:Y:S01]  /*0250*/  LDC.64 R6, c[0x0][0x218] ;  /* 0x00008600ff067b82 */ /* 0x000e620000000a00 */
[----:B------:R-:W2:Y:S04]  /*0260*/  @P1 LDG.E.64 R10, desc[UR4][R4.64+-0x6000] ;  /* 0xffa00004040a1981 */ /* 0x000ea8000c1e1b00 */
[----:B------:R1:W3:Y:S02]  /*0270*/  @!P0 LDG.E.64 R8, desc[UR4][R2.64] ;  /* 0x0000000402088981 */ /* 0x0002e4000c1e1b00 */
[----:B-1----:R-:W-:Y:S01]  /*0280*/  IMAD.WIDE R2, R0, 0x4, R6 ;  /* 0x0000000400027825 */ /* 0x002fe200078e0206 */
[----:B--2---:R-:W-:-:S02]  /*0290*/  SEL R10, R10, RZ, P1 ;  /* 0x000000ff0a0a7207 */ /* 0x004fc40000800000 */
[----:B------:R-:W-:Y:S02]  /*02a0*/  SEL R11, R11, RZ, P1 ;  /* 0x000000ff0b0b7207 */ /* 0x000fe40000800000 */
[----:B---3--:R-:W-:Y:S01]  /*02b0*/  SEL R8, R8, RZ, !P0 ;  /* 0x000000ff08087207 */ /* 0x008fe20004000000 */
[----:B------:R-:W-:Y:S01]  /*02c0*/  @P0 FADD R8, RZ, -R10 ;  /* 0x8000000aff080221 */ /* 0x000fe20000000000 */
[----:B------:R-:W-:Y:S01]  /*02d0*/  SEL R9, R9, RZ, !P0 ;  /* 0x000000ff09097207 */ /* 0x000fe20004000000 */
[----:B------:R-:W-:-:S03]  /*02e0*/  @P0 FADD R9, RZ, -R11 ;  /* 0x8000000bff090221 */ /* 0x000fc60000000000 */
[C---:B------:R-:W-:Y:S02]  /*02f0*/  FSETP.GEU.AND P0, PT, R8.reuse, RZ, PT ;  /* 0x000000ff0800720b */ /* 0x040fe40003f0e000 */
[C---:B------:R-:W-:Y:S02]  /*0300*/  FSETP.GEU.AND P1, PT, R9.reuse, RZ, PT ;  /* 0x000000ff0900720b */ /* 0x040fe40003f2e000 */
[----:B------:R-:W-:Y:S02]  /*0310*/  FSEL R8, R8, RZ, P0 ;  /* 0x000000ff08087208 */ /* 0x000fe40000000000 */
[----:B------:R-:W-:-:S05]  /*0320*/  FSEL R9, R9, RZ, P1 ;  /* 0x000000ff09097208 */ /* 0x000fca0000800000 */
[----:B------:R-:W-:Y:S01]  /*0330*/  STG.E.64 desc[UR4][R2.64], R8 ;  /* 0x0000000802007986 */ /* 0x000fe2000c101b04 */
[----:B------:R-:W-:Y:S05]  /*0340*/  EXIT ;  /* 0x000000000000794d */ /* 0x000fea0003800000 */
.L_x_0:
[----:B------:R-:W-:-:S00]  /*0350*/  BRA `(.L_x_0) ;  /* 0xfffffffc00fc7947 */ /* 0x000fc0000383ffff */
[----:B------:R-:W-:-:S00]  /*0360*/  NOP ;  /* 0x0000000000007918 */ /* 0x000fc00000000000 */
        /* <DEDUP_REMOVED lines=9> */
.L_x_1:


//--------------------- .nv.constant0.triton_poi_fused_cat_relu_1 --------------------------
	.section	.nv.constant0.triton_poi_fused_cat_relu_1,"a",@progbits
	.sectionflags	@""
	.align	4
.nv.constant0.triton_poi_fused_cat_relu_1:
	.zero		548
